//
// Generated by NVIDIA NVVM Compiler
//
// Compiler Build ID: CL-36424714
// Cuda compilation tools, release 13.0, V13.0.88
// Based on NVVM 20.0.0
//

.version 9.0
.target sm_100
.address_size 64

	// .globl	_Z7listAddv
.extern .func  (.param .b64 func_retval0) malloc
(
	.param .b64 malloc_param_0
)
;
.extern .func  (.param .b32 func_retval0) vprintf
(
	.param .b64 vprintf_param_0,
	.param .b64 vprintf_param_1
)
;
.global .align 8 .u64 head;
.global .align 1 .b8 $str[4] = {37, 100, 32};
.global .align 1 .b8 $str$1[23] = {10, 78, 117, 109, 98, 101, 114, 32, 111, 102, 32, 110, 111, 100, 101, 115, 32, 61, 32, 37, 100, 10};

.visible .entry _Z7listAddv()
{
	.reg .pred 	%p<2>;
	.reg .b32 	%r<5>;
	.reg .b64 	%rd<5>;

	mov.u32 	%r1, %ctaid.x;
	mov.u32 	%r2, %ntid.x;
	mov.u32 	%r3, %tid.x;
	mad.lo.s32 	%r4, %r1, %r2, %r3;
	{ // callseq 0, 0
	.param .b64 param0;
	st.param.b64 	[param0], 16;
	.param .b64 retval0;
	call.uni (retval0), 
	malloc, 
	(
	param0
	);
	ld.param.b64 	%rd3, [retval0];
	} // callseq 0
	st.u32 	[%rd3], %r4;
$L__BB0_1:
	ld.global.u64 	%rd2, [head];
	atom.relaxed.global.cas.b64 	%rd4, [head], %rd2, %rd3;
	setp.ne.s64 	%p1, %rd2, %rd4;
	@%p1 bra 	$L__BB0_1;
	st.u64 	[%rd3+8], %rd2;
	ret;

}
	// .globl	_Z9listPrintv
.visible .entry _Z9listPrintv()
{
	.local .align 8 .b8 	__local_depot1[16];
	.reg .b64 	%SP;
	.reg .b64 	%SPL;
	.reg .pred 	%p<3>;
	.reg .b32 	%r<13>;
	.reg .b64 	%rd<14>;

	mov.u64 	%SPL, __local_depot1;
	cvta.local.u64 	%SP, %SPL;
	ld.global.u64 	%rd13, [head];
	setp.eq.s64 	%p1, %rd13, 0;
	mov.b32 	%r12, 0;
	@%p1 bra 	$L__BB1_3;
	add.u64 	%rd5, %SP, 0;
	add.u64 	%rd2, %SPL, 0;
	mov.b32 	%r12, 0;
	mov.u64 	%rd6, $str;
$L__BB1_2:
	ld.u32 	%r6, [%rd13];
	st.local.u32 	[%rd2], %r6;
	cvta.global.u64 	%rd7, %rd6;
	{ // callseq 1, 0
	.param .b64 param0;
	st.param.b64 	[param0], %rd7;
	.param .b64 param1;
	st.param.b64 	[param1], %rd5;
	.param .b32 retval0;
	call.uni (retval0), 
	vprintf, 
	(
	param0, 
	param1
	);
	ld.param.b32 	%r7, [retval0];
	} // callseq 1
	ld.u64 	%rd13, [%rd13+8];
	add.s32 	%r12, %r12, 1;
	setp.ne.s64 	%p2, %rd13, 0;
	@%p2 bra 	$L__BB1_2;
$L__BB1_3:
	add.u64 	%rd9, %SP, 8;
	add.u64 	%rd10, %SPL, 8;
	st.local.u32 	[%rd10], %r12;
	mov.u64 	%rd11, $str$1;
	cvta.global.u64 	%rd12, %rd11;
	{ // callseq 2, 0
	.param .b64 param0;
	st.param.b64 	[param0], %rd12;
	.param .b64 param1;
	st.param.b64 	[param1], %rd9;
	.param .b32 retval0;
	call.uni (retval0), 
	vprintf, 
	(
	param0, 
	param1
	);
	ld.param.b32 	%r9, [retval0];
	} // callseq 2
	ret;

}


// ===== COMPILED SASS (sm_100) =====

	.target	sm_100

	.elftype	@"ET_EXEC"


//--------------------- .note.nv.tkinfo           --------------------------
	.section	.note.nv.tkinfo,"",@"SHT_NOTE"
	.sectionflags	@"SHF_NOTE_NV_TKINFO"
	.tkinfo
        /*0018*/ 	.word	0x00000002
        /*0030*/ 	.string	""
        /*0030*/ 	.string	"ptxas"
        /*0030*/ 	.string	"Cuda compilation tools, release 13.0, V13.0.88"
        /*0030*/ 	.string	"Build cuda_13.0.r13.0/compiler.36424714_0"
        /*0030*/ 	.string	"-arch sm_100 -m 64 "



//--------------------- .note.nv.cuinfo           --------------------------
	.section	.note.nv.cuinfo,"",@"SHT_NOTE"
	.sectionflags	@"SHF_NOTE_NV_CUINFO"
        /*0018*/ 	.short	0x0002
        /*001a*/ 	.short	0x0064
        /*001c*/ 	.short	0x0082
	.zero		2


//--------------------- .nv.info                  --------------------------
	.section	.nv.info,"",@"SHT_CUDA_INFO"
	.align	4


	//----- nvinfo : EIATTR_REGCOUNT
	.align		4
        /*0000*/ 	.byte	0x04, 0x2f
        /*0002*/ 	.short	(.L_4 - .L_3)
	.align		4
.L_3:
        /*0004*/ 	.word	index@(_Z7listAddv)
        /*0008*/ 	.word	0x00000018


	//----- nvinfo : EIATTR_FRAME_SIZE
	.align		4
.L_4:
        /*000c*/ 	.byte	0x04, 0x11
        /*000e*/ 	.short	(.L_6 - .L_5)
	.align		4
.L_5:
        /*0010*/ 	.word	index@(_Z7listAddv)
        /*0014*/ 	.word	0x00000000


	//----- nvinfo : EIATTR_REGCOUNT
	.align		4
.L_6:
        /*0018*/ 	.byte	0x04, 0x2f
        /*001a*/ 	.short	(.L_8 - .L_7)
	.align		4
.L_7:
        /*001c*/ 	.word	index@(_Z9listPrintv)
        /*0020*/ 	.word	0x00000019


	//----- nvinfo : EIATTR_FRAME_SIZE
	.align		4
.L_8:
        /*0024*/ 	.byte	0x04, 0x11
        /*0026*/ 	.short	(.L_10 - .L_9)
	.align		4
.L_9:
        /*0028*/ 	.word	index@(_Z9listPrintv)
        /*002c*/ 	.word	0x00000010


	//----- nvinfo : EIATTR_MIN_STACK_SIZE
	.align		4
.L_10:
        /*0030*/ 	.byte	0x04, 0x12
        /*0032*/ 	.short	(.L_12 - .L_11)
	.align		4
.L_11:
        /*0034*/ 	.word	index@(_Z9listPrintv)
        /*0038*/ 	.word	0x00000010


	//----- nvinfo : EIATTR_MIN_STACK_SIZE
	.align		4
.L_12:
        /*003c*/ 	.byte	0x04, 0x12
        /*003e*/ 	.short	(.L_14 - .L_13)
	.align		4
.L_13:
        /*0040*/ 	.word	index@(_Z7listAddv)
        /*0044*/ 	.word	0x00000000
.L_14:


//--------------------- .nv.compat                --------------------------
	.section	.nv.compat,"",@"SHT_CUDA_COMPAT_INFO"
	.align	4
        /*0000*/ 	.byte	0x02, 0x09, 0x00, 0x00, 0x02, 0x02, 0x01, 0x00, 0x02, 0x05, 0x05, 0x00, 0x03, 0x07, 0x01, 0x01
        /*0010*/ 	.byte	0x02, 0x03, 0x00, 0x00, 0x02, 0x06, 0x01, 0x00, 0x04, 0x0b, 0x08, 0x00, 0x09, 0x00, 0x00, 0x00
        /*0020*/ 	.byte	0x00, 0x00, 0x00, 0x00


//--------------------- .nv.info._Z9listPrintv    --------------------------
	.section	.nv.info._Z9listPrintv,"",@"SHT_CUDA_INFO"
	.sectionflags	@""
	.align	4


	//----- nvinfo : EIATTR_CUDA_API_VERSION
	.align		4
        /*0000*/ 	.byte	0x04, 0x37
        /*0002*/ 	.short	(.L_16 - .L_15)
.L_15:
        /*0004*/ 	.word	0x00000082


	//----- nvinfo : EIATTR_SPARSE_MMA_MASK
	.align		4
.L_16:
        /*0008*/ 	.byte	0x03, 0x50
        /*000a*/ 	.short	0x0000


	//----- nvinfo : EIATTR_MAXREG_COUNT
	.align		4
        /*000c*/ 	.byte	0x03, 0x1b
        /*000e*/ 	.short	0x00ff


	//----- nvinfo : EIATTR_EXTERNS
	.align		4
        /*0010*/ 	.byte	0x04, 0x0f
        /*0012*/ 	.short	(.L_18 - .L_17)


	//   ....[0]....
	.align		4
.L_17:
        /*0014*/ 	.word	index@(vprintf)


	//----- nvinfo : EIATTR_MERCURY_ISA_VERSION
	.align		4
.L_18:
        /*0018*/ 	.byte	0x03, 0x5f
        /*001a*/ 	.short	0x0101


	//----- nvinfo : EIATTR_VRC_CTA_INIT_COUNT
	.align		4
        /*001c*/ 	.byte	0x02, 0x4a
	.zero		1
	.zero		1


	//----- nvinfo : EIATTR_SYSCALL_OFFSETS
	.align		4
        /*0020*/ 	.byte	0x04, 0x46
        /*0022*/ 	.short	(.L_20 - .L_19)


	//   ....[0]....
.L_19:
        /*0024*/ 	.word	0x00000190


	//   ....[1]....
        /*0028*/ 	.word	0x00000290


	//----- nvinfo : EIATTR_EXIT_INSTR_OFFSETS
	.align		4
.L_20:
        /*002c*/ 	.byte	0x04, 0x1c
        /*002e*/ 	.short	(.L_22 - .L_21)


	//   ....[0]....
.L_21:
        /*0030*/ 	.word	0x000002a0


	//----- nvinfo : EIATTR_CRS_STACK_SIZE
	.align		4
.L_22:
        /*0034*/ 	.byte	0x04, 0x1e
        /*0036*/ 	.short	(.L_24 - .L_23)
.L_23:
        /*0038*/ 	.word	0x00000000


	//----- nvinfo : EIATTR_SW_WAR
	.align		4
.L_24:
        /*003c*/ 	.byte	0x04, 0x36
        /*003e*/ 	.short	(.L_26 - .L_25)
.L_25:
        /*0040*/ 	.word	0x00000008
.L_26:


//--------------------- .nv.info._Z7listAddv      --------------------------
	.section	.nv.info._Z7listAddv,"",@"SHT_CUDA_INFO"
	.sectionflags	@""
	.align	4


	//----- nvinfo : EIATTR_CUDA_API_VERSION
	.align		4
        /*0000*/ 	.byte	0x04, 0x37
        /*0002*/ 	.short	(.L_28 - .L_27)
.L_27:
        /*0004*/ 	.word	0x00000082


	//----- nvinfo : EIATTR_SPARSE_MMA_MASK
	.align		4
.L_28:
        /*0008*/ 	.byte	0x03, 0x50
        /*000a*/ 	.short	0x0000


	//----- nvinfo : EIATTR_MAXREG_COUNT
	.align		4
        /*000c*/ 	.byte	0x03, 0x1b
        /*000e*/ 	.short	0x00ff


	//----- nvinfo : EIATTR_EXTERNS
	.align		4
        /*0010*/ 	.byte	0x04, 0x0f
        /*0012*/ 	.short	(.L_30 - .L_29)


	//   ....[0]....
	.align		4
.L_29:
        /*0014*/ 	.word	index@(malloc)


	//----- nvinfo : EIATTR_MERCURY_ISA_VERSION
	.align		4
.L_30:
        /*0018*/ 	.byte	0x03, 0x5f
        /*001a*/ 	.short	0x0101


	//----- nvinfo : EIATTR_VRC_CTA_INIT_COUNT
	.align		4
        /*001c*/ 	.byte	0x02, 0x4a
	.zero		1
	.zero		1


	//----- nvinfo : EIATTR_SYSCALL_OFFSETS
	.align		4
        /*0020*/ 	.byte	0x04, 0x46
        /*0022*/ 	.short	(.L_32 - .L_31)


	//   ....[0]....
.L_31:
        /*0024*/ 	.word	0x000000b0


	//----- nvinfo : EIATTR_EXIT_INSTR_OFFSETS
	.align		4
.L_32:
        /*0028*/ 	.byte	0x04, 0x1c
        /*002a*/ 	.short	(.L_34 - .L_33)


	//   ....[0]....
.L_33:
        /*002c*/ 	.word	0x00000190


	//----- nvinfo : EIATTR_CRS_STACK_SIZE
	.align		4
.L_34:
        /*0030*/ 	.byte	0x04, 0x1e
        /*0032*/ 	.short	(.L_36 - .L_35)
.L_35:
        /*0034*/ 	.word	0x00000000


	//----- nvinfo : EIATTR_SW_WAR
	.align		4
.L_36:
        /*0038*/ 	.byte	0x04, 0x36
        /*003a*/ 	.short	(.L_38 - .L_37)
.L_37:
        /*003c*/ 	.word	0x00000008
.L_38:


//--------------------- .nv.callgraph             --------------------------
	.section	.nv.callgraph,"",@"SHT_CUDA_CALLGRAPH"
	.align	4
	.sectionentsize	8
	.align		4
        /*0000*/ 	.word	0x00000000
	.align		4
        /*0004*/ 	.word	0xffffffff
	.align		4
        /*0008*/ 	.word	index@(_Z9listPrintv)
	.align		4
        /*000c*/ 	.word	index@(vprintf)
	.align		4
        /*0010*/ 	.word	index@(_Z7listAddv)
	.align		4
        /*0014*/ 	.word	index@(malloc)
	.align		4
        /*0018*/ 	.word	0x00000000
	.align		4
        /*001c*/ 	.word	0xfffffffe
	.align		4
        /*0020*/ 	.word	0x00000000
	.align		4
        /*0024*/ 	.word	0xfffffffd
	.align		4
        /*0028*/ 	.word	0x00000000
	.align		4
        /*002c*/ 	.word	0xfffffffc


//--------------------- .nv.constant4             --------------------------
	.section	.nv.constant4,"a",@progbits
	.align	8
	.align		8
.nv.constant4:
        /*0000*/ 	.dword	vprintf
	.align		8
        /*0008*/ 	.dword	head
	.align		8
        /*0010*/ 	.dword	$str
	.align		8
        /*0018*/ 	.dword	$str$1
	.align		8
        /*0020*/ 	.dword	malloc


//--------------------- .text._Z9listPrintv       --------------------------
	.section	.text._Z9listPrintv,"ax",@progbits
	.align	128
        .global         _Z9listPrintv
        .type           _Z9listPrintv,@function
        .size           _Z9listPrintv,(.L_x_9 - _Z9listPrintv)
        .other          _Z9listPrintv,@"STO_CUDA_ENTRY STV_DEFAULT"
_Z9listPrintv:
.text._Z9listPrintv:
[----:B------:R-:W0:Y:S08]  /*0000*/  LDC R1, c[0x0][0x37c] ;  /* 0x0000df00ff017b82 */ /* 0x000e300000000800 */
[----:B------:R-:W1:Y:S01]  /*0010*/  LDC.64 R4, c[0x4][0x8] ;  /* 0x01000200ff047b82 */ /* 0x000e620000000a00 */
[----:B------:R-:W1:Y:S01]  /*0020*/  LDCU.64 UR36, c[0x0][0x358] ;  /* 0x00006b00ff2477ac */ /* 0x000e620008000a00 */
[----:B0-----:R-:W-:Y:S01]  /*0030*/  VIADD R1, R1, 0xfffffff0 ;  /* 0xfffffff001017836 */ /* 0x001fe20000000000 */
[----:B-1----:R-:W2:Y:S01]  /*0040*/  LDG.E.64 R16, desc[UR36][R4.64] ;  /* 0x0000002404107981 */ /* 0x002ea2000c1e1b00 */
[----:B------:R-:W0:Y:S01]  /*0050*/  LDCU UR4, c[0x0][0x2f8] ;  /* 0x00005f00ff0477ac */ /* 0x000e220008000800 */
[----:B------:R-:W-:Y:S01]  /*0060*/  IMAD.MOV.U32 R22, RZ, RZ, RZ ;  /* 0x000000ffff167224 */ /* 0x000fe200078e00ff */
[----:B------:R-:W1:Y:S01]  /*0070*/  LDCU UR5, c[0x0][0x2fc] ;  /* 0x00005f80ff0577ac */ /* 0x000e620008000800 */
[----:B0-----:R-:W-:-:S05]  /*0080*/  IADD3 R18, P1, PT, R1, UR4, RZ ;  /* 0x0000000401127c10 */ /* 0x001fca000ff3e0ff */
[----:B-1----:R-:W-:Y:S01]  /*0090*/  IMAD.X R2, RZ, RZ, UR5, P1 ;  /* 0x00000005ff027e24 */ /* 0x002fe200088e06ff */
[----:B--2---:R-:W-:-:S04]  /*00a0*/  ISETP.NE.U32.AND P0, PT, R16, RZ, PT ;  /* 0x000000ff1000720c */ /* 0x004fc80003f05070 */
[----:B------:R-:W-:-:S13]  /*00b0*/  ISETP.NE.AND.EX P0, PT, R17, RZ, PT, P0 ;  /* 0x000000ff1100720c */ /* 0x000fda0003f05300 */
[----:B------:R-:W-:Y:S05]  /*00c0*/  @!P0 BRA `(.L_x_0) ;  /* 0x00000000004c8947 */ /* 0x000fea0003800000 */
[----:B------:R-:W-:Y:S01]  /*00d0*/  BSSY.RECONVERGENT B6, `(.L_x_0) ;  /* 0x0000012000067945 */ /* 0x000fe20003800200 */
[----:B------:R-:W-:-:S07]  /*00e0*/  IMAD.MOV.U32 R22, RZ, RZ, RZ ;  /* 0x000000ffff167224 */ /* 0x000fce00078e00ff */
.L_x_2:
[----:B------:R-:W2:Y:S01]  /*00f0*/  LD.E R0, desc[UR36][R16.64] ;  /* 0x0000002410007980 */ /* 0x000ea2000c101900 */
[----:B------:R-:W-:Y:S01]  /*0100*/  MOV R3, 0x0 ;  /* 0x0000000000037802 */ /* 0x000fe20000000f00 */
[----:B------:R-:W0:Y:S01]  /*0110*/  LDCU.64 UR4, c[0x4][0x10] ;  /* 0x01000200ff0477ac */ /* 0x000e220008000a00 */
[----:B------:R-:W-:Y:S01]  /*0120*/  MOV R6, R18 ;  /* 0x0000001200067202 */ /* 0x000fe20000000f00 */
[----:B------:R-:W-:Y:S01]  /*0130*/  IMAD.MOV.U32 R7, RZ, RZ, R2 ;  /* 0x000000ffff077224 */ /* 0x000fe200078e0002 */
[----:B------:R1:W3:Y:S01]  /*0140*/  LDC.64 R8, c[0x4][R3] ;  /* 0x0100000003087b82 */ /* 0x0002e20000000a00 */
[----:B0-----:R-:W-:Y:S02]  /*0150*/  IMAD.U32 R4, RZ, RZ, UR4 ;  /* 0x00000004ff047e24 */ /* 0x001fe4000f8e00ff */
[----:B------:R-:W-:Y:S01]  /*0160*/  IMAD.U32 R5, RZ, RZ, UR5 ;  /* 0x00000005ff057e24 */ /* 0x000fe2000f8e00ff */
[----:B--23--:R1:W-:Y:S06]  /*0170*/  STL [R1], R0 ;  /* 0x0000000001007387 */ /* 0x00c3ec0000100800 */
[----:B------:R-:W-:-:S07]  /*0180*/  LEPC R20, `(.L_x_1) ;  /* 0x000000001014794e */ /* 0x000fce0000000000 */
[----:B-1----:R-:W-:Y:S05]  /*0190*/  CALL.ABS.NOINC R8 ;  /* 0x0000000008007343 */ /* 0x002fea0003c00000 */
.L_x_1:
[----:B------:R-:W2:Y:S01]  /*01a0*/  LD.E.64 R16, desc[UR36][R16.64+0x8] ;  /* 0x0000082410107980 */ /* 0x000ea2000c101b00 */
[----:B------:R-:W-:Y:S01]  /*01b0*/  VIADD R22, R22, 0x1 ;  /* 0x0000000116167836 */ /* 0x000fe20000000000 */
[----:B--2---:R-:W-:-:S04]  /*01c0*/  ISETP.NE.U32.AND P0, PT, R16, RZ, PT ;  /* 0x000000ff1000720c */ /* 0x004fc80003f05070 */
[----:B------:R-:W-:-:S13]  /*01d0*/  ISETP.NE.AND.EX P0, PT, R17, RZ, PT, P0 ;  /* 0x000000ff1100720c */ /* 0x000fda0003f05300 */
[----:B------:R-:W-:Y:S05]  /*01e0*/  @P0 BRA `(.L_x_2) ;  /* 0xfffffffc00c00947 */ /* 0x000fea000383ffff */
[----:B------:R-:W-:Y:S05]  /*01f0*/  BSYNC.RECONVERGENT B6 ;  /* 0x0000000000067941 */ /* 0x000fea0003800200 */
.L_x_0:
[----:B------:R-:W-:Y:S01]  /*0200*/  MOV R0, 0x0 ;  /* 0x0000000000007802 */ /* 0x000fe20000000f00 */
[----:B------:R0:W-:Y:S01]  /*0210*/  STL [R1+0x8], R22 ;  /* 0x0000081601007387 */ /* 0x0001e20000100800 */
[----:B------:R-:W1:Y:S01]  /*0220*/  LDCU.64 UR4, c[0x4][0x18] ;  /* 0x01000300ff0477ac */ /* 0x000e620008000a00 */
[----:B------:R-:W-:Y:S01]  /*0230*/  IADD3 R6, P0, PT, R18, 0x8, RZ ;  /* 0x0000000812067810 */ /* 0x000fe20007f1e0ff */
[----:B------:R0:W2:Y:S04]  /*0240*/  LDC.64 R8, c[0x4][R0] ;  /* 0x0100000000087b82 */ /* 0x0000a80000000a00 */
[----:B------:R-:W-:Y:S02]  /*0250*/  IMAD.X R7, RZ, RZ, R2, P0 ;  /* 0x000000ffff077224 */ /* 0x000fe400000e0602 */
[----:B-1----:R-:W-:Y:S01]  /*0260*/  IMAD.U32 R4, RZ, RZ, UR4 ;  /* 0x00000004ff047e24 */ /* 0x002fe2000f8e00ff */
[----:B0-----:R-:W-:-:S07]  /*0270*/  MOV R5, UR5 ;  /* 0x0000000500057c02 */ /* 0x001fce0008000f00 */
[----:B------:R-:W-:-:S07]  /*0280*/  LEPC R20, `(.L_x_3) ;  /* 0x000000001014794e */ /* 0x000fce0000000000 */
[----:B--2---:R-:W-:Y:S05]  /*0290*/  CALL.ABS.NOINC R8 ;  /* 0x0000000008007343 */ /* 0x004fea0003c00000 */
.L_x_3:
[----:B------:R-:W-:Y:S05]  /*02a0*/  EXIT ;  /* 0x000000000000794d */ /* 0x000fea0003800000 */
.L_x_4:
[----:B------:R-:W-:-:S00]  /*02b0*/  BRA `(.L_x_4) ;  /* 0xfffffffc00fc7947 */ /* 0x000fc0000383ffff */
[----:B------:R-:W-:-:S00]  /*02c0*/  NOP ;  /* 0x0000000000007918 */ /* 0x000fc00000000000 */
        /* <DEDUP_REMOVED lines=11> */
.L_x_9:


//--------------------- .text._Z7listAddv         --------------------------
	.section	.text._Z7listAddv,"ax",@progbits
	.align	128
        .global         _Z7listAddv
        .type           _Z7listAddv,@function
        .size           _Z7listAddv,(.L_x_10 - _Z7listAddv)
        .other          _Z7listAddv,@"STO_CUDA_ENTRY STV_DEFAULT"
_Z7listAddv:
.text._Z7listAddv:
[----:B------:R-:W0:Y:S01]  /*0000*/  LDC R1, c[0x0][0x37c] ;  /* 0x0000df00ff017b82 */ /* 0x000e220000000800 */
[----:B------:R-:W1:Y:S07]  /*0010*/  S2R R4, SR_TID.X ;  /* 0x0000000000047919 */ /* 0x000e6e0000002100 */
[----:B------:R-:W1:Y:S01]  /*0020*/  S2UR UR4, SR_CTAID.X ;  /* 0x00000000000479c3 */ /* 0x000e620000002500 */
[----:B------:R-:W-:Y:S01]  /*0030*/  MOV R0, 0x20 ;  /* 0x0000002000007802 */ /* 0x000fe20000000f00 */
[----:B------:R-:W-:Y:S01]  /*0040*/  IMAD.MOV.U32 R5, RZ, RZ, RZ ;  /* 0x000000ffff057224 */ /* 0x000fe200078e00ff */
[----:B------:R-:W2:Y:S05]  /*0050*/  LDCU.64 UR36, c[0x0][0x358] ;  /* 0x00006b00ff2477ac */ /* 0x000eaa0008000a00 */
[----:B------:R-:W1:Y:S08]  /*0060*/  LDC R17, c[0x0][0x360] ;  /* 0x0000d800ff117b82 */ /* 0x000e700000000800 */
[----:B------:R3:W4:Y:S01]  /*0070*/  LDC.64 R2, c[0x4][R0] ;  /* 0x0100000000027b82 */ /* 0x0007220000000a00 */
[----:B-1----:R-:W-:-:S02]  /*0080*/  IMAD R17, R17, UR4, R4 ;  /* 0x0000000411117c24 */ /* 0x002fc4000f8e0204 */
[----:B0-23--:R-:W-:-:S07]  /*0090*/  IMAD.MOV.U32 R4, RZ, RZ, 0x10 ;  /* 0x00000010ff047424 */ /* 0x00dfce00078e00ff */
[----:B------:R-:W-:-:S07]  /*00a0*/  LEPC R20, `(.L_x_5) ;  /* 0x000000001014794e */ /* 0x000fce0000000000 */
[----:B----4-:R-:W-:Y:S05]  /*00b0*/  CALL.ABS.NOINC R2 ;  /* 0x0000000002007343 */ /* 0x010fea0003c00000 */
.L_x_5:
[----:B------:R-:W-:Y:S01]  /*00c0*/  MOV R6, R4 ;  /* 0x0000000400067202 */ /* 0x000fe20000000f00 */
[----:B------:R-:W-:Y:S01]  /*00d0*/  IMAD.MOV.U32 R7, RZ, RZ, R5 ;  /* 0x000000ffff077224 */ /* 0x000fe200078e0005 */
[----:B------:R-:W0:Y:S01]  /*00e0*/  LDC.64 R2, c[0x4][0x8] ;  /* 0x01000200ff027b82 */ /* 0x000e220000000a00 */
[----:B------:R-:W-:Y:S03]  /*00f0*/  BSSY B0, `(.L_x_6) ;  /* 0x0000008000007945 */ /* 0x000fe60003800000 */
[----:B------:R1:W-:Y:S02]  /*0100*/  ST.E desc[UR36][R6.64], R17 ;  /* 0x0000001106007985 */ /* 0x0003e4000c101924 */
.L_x_7:
[----:B0-----:R-:W2:Y:S01]  /*0110*/  LDG.E.64 R4, desc[UR36][R2.64] ;  /* 0x0000002402047981 */ /* 0x001ea2000c1e1b00 */
[----:B------:R-:W-:Y:S05]  /*0120*/  YIELD ;  /* 0x0000000000007946 */ /* 0x000fea0003800000 */
[----:B--2---:R-:W2:Y:S02]  /*0130*/  ATOMG.E.CAS.64.STRONG.GPU PT, R8, [R2], R4, R6 ;  /* 0x00000004020873a9 */ /* 0x004ea400001ee506 */
[----:B--2---:R-:W-:-:S04]  /*0140*/  ISETP.NE.U32.AND P0, PT, R4, R8, PT ;  /* 0x000000080400720c */ /* 0x004fc80003f05070 */
[----:B------:R-:W-:-:S13]  /*0150*/  ISETP.NE.AND.EX P0, PT, R5, R9, PT, P0 ;  /* 0x000000090500720c */ /* 0x000fda0003f05300 */
[----:B------:R-:W-:Y:S05]  /*0160*/  @P0 BRA `(.L_x_7) ;  /* 0xfffffffc00e80947 */ /* 0x000fea000383ffff */
[----:B------:R-:W-:Y:S05]  /*0170*/  BSYNC B0 ;  /* 0x0000000000007941 */ /* 0x000fea0003800000 */
.L_x_6:
[----:B------:R-:W-:Y:S01]  /*0180*/  ST.E.64 desc[UR36][R6.64+0x8], R4 ;  /* 0x0000080406007985 */ /* 0x000fe2000c101b24 */
[----:B------:R-:W-:Y:S05]  /*0190*/  EXIT ;  /* 0x000000000000794d */ /* 0x000fea0003800000 */
.L_x_8:
        /* <DEDUP_REMOVED lines=14> */
.L_x_10:


//--------------------- .nv.global.init           --------------------------
	.section	.nv.global.init,"aw",@progbits
.nv.global.init:
	.type		$str,@object
	.size		$str,($str$1 - $str)
$str:
        /*0000*/ 	.byte	0x25, 0x64, 0x20, 0x00
	.type		$str$1,@object
	.size		$str$1,(.L_2 - $str$1)
$str$1:
        /*0004*/ 	.byte	0x0a, 0x4e, 0x75, 0x6d, 0x62, 0x65, 0x72, 0x20, 0x6f, 0x66, 0x20, 0x6e, 0x6f, 0x64, 0x65, 0x73
        /*0014*/ 	.byte	0x20, 0x3d, 0x20, 0x25, 0x64, 0x0a, 0x00
.L_2:


//--------------------- .nv.shared.reserved.0     --------------------------
	.section	.nv.shared.reserved.0,"aw",@nobits
	.weak		__nv_reservedSMEM_offset_0_alias
	.size		__nv_reservedSMEM_offset_0_alias, 0, 64
	.other		__nv_reservedSMEM_offset_0_alias,@"STO_CUDA_RESERVED_SHARED STV_DEFAULT"
__nv_reservedSMEM_offset_0_alias:
	.zero		0
	.zero		64


//--------------------- .nv.global                --------------------------
	.section	.nv.global,"aw",@nobits
	.align	8
.nv.global:
	.type		head,@object
	.size		head,(.L_0 - head)
head:
	.zero		8
.L_0:


//--------------------- .nv.constant0._Z9listPrintv --------------------------
	.section	.nv.constant0._Z9listPrintv,"a",@progbits
	.sectionflags	@""
	.align	4
.nv.constant0._Z9listPrintv:
	.zero		896


//--------------------- .nv.constant0._Z7listAddv --------------------------
	.section	.nv.constant0._Z7listAddv,"a",@progbits
	.sectionflags	@""
	.align	4
.nv.constant0._Z7listAddv:
	.zero		896


//--------------------- SYMBOLS --------------------------

	.type		.nv.reservedSmem.offset0,@object
	.size		.nv.reservedSmem.offset0,0x4
	.type		vprintf,@function
	.type		malloc,@function
